//
// Generated by NVIDIA NVVM Compiler
//
// Compiler Build ID: CL-36424714
// Cuda compilation tools, release 13.0, V13.0.88
// Based on NVVM 20.0.0
//

.version 9.0
.target sm_100
.address_size 64

	// .globl	_Z12vecAddKernelPfS_S_l

.visible .entry _Z12vecAddKernelPfS_S_l(
	.param .u64 .ptr .align 1 _Z12vecAddKernelPfS_S_l_param_0,
	.param .u64 .ptr .align 1 _Z12vecAddKernelPfS_S_l_param_1,
	.param .u64 .ptr .align 1 _Z12vecAddKernelPfS_S_l_param_2,
	.param .u64 _Z12vecAddKernelPfS_S_l_param_3
)
{
	.reg .pred 	%p<2>;
	.reg .b32 	%r<5>;
	.reg .b32 	%f<4>;
	.reg .b64 	%rd<13>;

	ld.param.u64 	%rd2, [_Z12vecAddKernelPfS_S_l_param_0];
	ld.param.u64 	%rd3, [_Z12vecAddKernelPfS_S_l_param_1];
	ld.param.u64 	%rd4, [_Z12vecAddKernelPfS_S_l_param_2];
	ld.param.u64 	%rd5, [_Z12vecAddKernelPfS_S_l_param_3];
	mov.u32 	%r1, %ntid.x;
	mov.u32 	%r2, %ctaid.x;
	mov.u32 	%r3, %tid.x;
	mad.lo.s32 	%r4, %r1, %r2, %r3;
	cvt.s64.s32 	%rd1, %r4;
	setp.le.s64 	%p1, %rd5, %rd1;
	@%p1 bra 	$L__BB0_2;
	cvta.to.global.u64 	%rd6, %rd2;
	cvta.to.global.u64 	%rd7, %rd3;
	cvta.to.global.u64 	%rd8, %rd4;
	shl.b64 	%rd9, %rd1, 2;
	add.s64 	%rd10, %rd6, %rd9;
	ld.global.f32 	%f1, [%rd10];
	add.s64 	%rd11, %rd7, %rd9;
	ld.global.f32 	%f2, [%rd11];
	add.f32 	%f3, %f1, %f2;
	add.s64 	%rd12, %rd8, %rd9;
	st.global.f32 	[%rd12], %f3;
$L__BB0_2:
	ret;

}


// ===== COMPILED SASS (sm_100) =====

	.target	sm_100

	.elftype	@"ET_EXEC"


//--------------------- .note.nv.tkinfo           --------------------------
	.section	.note.nv.tkinfo,"",@"SHT_NOTE"
	.sectionflags	@"SHF_NOTE_NV_TKINFO"
	.tkinfo
        /*0018*/ 	.word	0x00000002
        /*0030*/ 	.string	""
        /*0030*/ 	.string	"ptxas"
        /*0030*/ 	.string	"Cuda compilation tools, release 13.0, V13.0.88"
        /*0030*/ 	.string	"Build cuda_13.0.r13.0/compiler.36424714_0"
        /*0030*/ 	.string	"-arch sm_100 -m 64 "



//--------------------- .note.nv.cuinfo           --------------------------
	.section	.note.nv.cuinfo,"",@"SHT_NOTE"
	.sectionflags	@"SHF_NOTE_NV_CUINFO"
        /*0018*/ 	.short	0x0002
        /*001a*/ 	.short	0x0064
        /*001c*/ 	.short	0x0082
	.zero		2


//--------------------- .nv.info                  --------------------------
	.section	.nv.info,"",@"SHT_CUDA_INFO"
	.align	4


	//----- nvinfo : EIATTR_REGCOUNT
	.align		4
        /*0000*/ 	.byte	0x04, 0x2f
        /*0002*/ 	.short	(.L_1 - .L_0)
	.align		4
.L_0:
        /*0004*/ 	.word	index@(_Z12vecAddKernelPfS_S_l)
        /*0008*/ 	.word	0x0000000c


	//----- nvinfo : EIATTR_FRAME_SIZE
	.align		4
.L_1:
        /*000c*/ 	.byte	0x04, 0x11
        /*000e*/ 	.short	(.L_3 - .L_2)
	.align		4
.L_2:
        /*0010*/ 	.word	index@(_Z12vecAddKernelPfS_S_l)
        /*0014*/ 	.word	0x00000000


	//----- nvinfo : EIATTR_MIN_STACK_SIZE
	.align		4
.L_3:
        /*0018*/ 	.byte	0x04, 0x12
        /*001a*/ 	.short	(.L_5 - .L_4)
	.align		4
.L_4:
        /*001c*/ 	.word	index@(_Z12vecAddKernelPfS_S_l)
        /*0020*/ 	.word	0x00000000
.L_5:


//--------------------- .nv.compat                --------------------------
	.section	.nv.compat,"",@"SHT_CUDA_COMPAT_INFO"
	.align	4
        /*0000*/ 	.byte	0x02, 0x09, 0x00, 0x00, 0x02, 0x02, 0x01, 0x00, 0x02, 0x05, 0x05, 0x00, 0x03, 0x07, 0x01, 0x01
        /*0010*/ 	.byte	0x02, 0x03, 0x00, 0x00, 0x02, 0x06, 0x01, 0x00, 0x04, 0x0b, 0x08, 0x00, 0x09, 0x00, 0x00, 0x00
        /*0020*/ 	.byte	0x00, 0x00, 0x00, 0x00


//--------------------- .nv.info._Z12vecAddKernelPfS_S_l --------------------------
	.section	.nv.info._Z12vecAddKernelPfS_S_l,"",@"SHT_CUDA_INFO"
	.sectionflags	@""
	.align	4


	//----- nvinfo : EIATTR_CUDA_API_VERSION
	.align		4
        /*0000*/ 	.byte	0x04, 0x37
        /*0002*/ 	.short	(.L_7 - .L_6)
.L_6:
        /*0004*/ 	.word	0x00000082


	//----- nvinfo : EIATTR_KPARAM_INFO
	.align		4
.L_7:
        /*0008*/ 	.byte	0x04, 0x17
        /*000a*/ 	.short	(.L_9 - .L_8)
.L_8:
        /*000c*/ 	.word	0x00000000
        /*0010*/ 	.short	0x0003
        /*0012*/ 	.short	0x0018
        /*0014*/ 	.byte	0x00, 0xf0, 0x21, 0x00


	//----- nvinfo : EIATTR_KPARAM_INFO
	.align		4
.L_9:
        /*0018*/ 	.byte	0x04, 0x17
        /*001a*/ 	.short	(.L_11 - .L_10)
.L_10:
        /*001c*/ 	.word	0x00000000
        /*0020*/ 	.short	0x0002
        /*0022*/ 	.short	0x0010
        /*0024*/ 	.byte	0x00, 0xf5, 0x21, 0x00


	//----- nvinfo : EIATTR_KPARAM_INFO
	.align		4
.L_11:
        /*0028*/ 	.byte	0x04, 0x17
        /*002a*/ 	.short	(.L_13 - .L_12)
.L_12:
        /*002c*/ 	.word	0x00000000
        /*0030*/ 	.short	0x0001
        /*0032*/ 	.short	0x0008
        /*0034*/ 	.byte	0x00, 0xf5, 0x21, 0x00


	//----- nvinfo : EIATTR_KPARAM_INFO
	.align		4
.L_13:
        /*0038*/ 	.byte	0x04, 0x17
        /*003a*/ 	.short	(.L_15 - .L_14)
.L_14:
        /*003c*/ 	.word	0x00000000
        /*0040*/ 	.short	0x0000
        /*0042*/ 	.short	0x0000
        /*0044*/ 	.byte	0x00, 0xf5, 0x21, 0x00


	//----- nvinfo : EIATTR_SPARSE_MMA_MASK
	.align		4
.L_15:
        /*0048*/ 	.byte	0x03, 0x50
        /*004a*/ 	.short	0x0000


	//----- nvinfo : EIATTR_MAXREG_COUNT
	.align		4
        /*004c*/ 	.byte	0x03, 0x1b
        /*004e*/ 	.short	0x00ff


	//----- nvinfo : EIATTR_MERCURY_ISA_VERSION
	.align		4
        /*0050*/ 	.byte	0x03, 0x5f
        /*0052*/ 	.short	0x0101


	//----- nvinfo : EIATTR_VRC_CTA_INIT_COUNT
	.align		4
        /*0054*/ 	.byte	0x02, 0x4a
	.zero		1
	.zero		1


	//----- nvinfo : EIATTR_EXIT_INSTR_OFFSETS
	.align		4
        /*0058*/ 	.byte	0x04, 0x1c
        /*005a*/ 	.short	(.L_17 - .L_16)


	//   ....[0]....
.L_16:
        /*005c*/ 	.word	0x00000090


	//   ....[1]....
        /*0060*/ 	.word	0x00000190


	//----- nvinfo : EIATTR_CBANK_PARAM_SIZE
	.align		4
.L_17:
        /*0064*/ 	.byte	0x03, 0x19
        /*0066*/ 	.short	0x0020


	//----- nvinfo : EIATTR_PARAM_CBANK
	.align		4
        /*0068*/ 	.byte	0x04, 0x0a
        /*006a*/ 	.short	(.L_19 - .L_18)
	.align		4
.L_18:
        /*006c*/ 	.word	index@(.nv.constant0._Z12vecAddKernelPfS_S_l)
        /*0070*/ 	.short	0x0380
        /*0072*/ 	.short	0x0020


	//----- nvinfo : EIATTR_SW_WAR
	.align		4
.L_19:
        /*0074*/ 	.byte	0x04, 0x36
        /*0076*/ 	.short	(.L_21 - .L_20)
.L_20:
        /*0078*/ 	.word	0x00000008
.L_21:


//--------------------- .nv.callgraph             --------------------------
	.section	.nv.callgraph,"",@"SHT_CUDA_CALLGRAPH"
	.align	4
	.sectionentsize	8
	.align		4
        /*0000*/ 	.word	0x00000000
	.align		4
        /*0004*/ 	.word	0xffffffff
	.align		4
        /*0008*/ 	.word	0x00000000
	.align		4
        /*000c*/ 	.word	0xfffffffe
	.align		4
        /*0010*/ 	.word	0x00000000
	.align		4
        /*0014*/ 	.word	0xfffffffd
	.align		4
        /*0018*/ 	.word	0x00000000
	.align		4
        /*001c*/ 	.word	0xfffffffc


//--------------------- .text._Z12vecAddKernelPfS_S_l --------------------------
	.section	.text._Z12vecAddKernelPfS_S_l,"ax",@progbits
	.align	128
        .global         _Z12vecAddKernelPfS_S_l
        .type           _Z12vecAddKernelPfS_S_l,@function
        .size           _Z12vecAddKernelPfS_S_l,(.L_x_1 - _Z12vecAddKernelPfS_S_l)
        .other          _Z12vecAddKernelPfS_S_l,@"STO_CUDA_ENTRY STV_DEFAULT"
_Z12vecAddKernelPfS_S_l:
.text._Z12vecAddKernelPfS_S_l:
[----:B------:R-:W-:Y:S01]  /*0000*/  LDC R1, c[0x0][0x37c] ;  /* 0x0000df00ff017b82 */ /* 0x000fe20000000800 */
[----:B------:R-:W0:Y:S01]  /*0010*/  S2R R0, SR_CTAID.X ;  /* 0x0000000000007919 */ /* 0x000e220000002500 */
[----:B------:R-:W0:Y:S01]  /*0020*/  LDCU UR4, c[0x0][0x360] ;  /* 0x00006c00ff0477ac */ /* 0x000e220008000800 */
[----:B------:R-:W0:Y:S01]  /*0030*/  S2R R3, SR_TID.X ;  /* 0x0000000000037919 */ /* 0x000e220000002100 */
[----:B------:R-:W1:Y:S01]  /*0040*/  LDCU.64 UR6, c[0x0][0x398] ;  /* 0x00007300ff0677ac */ /* 0x000e620008000a00 */
[----:B0-----:R-:W-:-:S05]  /*0050*/  IMAD R0, R0, UR4, R3 ;  /* 0x0000000400007c24 */ /* 0x001fca000f8e0203 */
[----:B-1----:R-:W-:Y:S02]  /*0060*/  ISETP.GE.U32.AND P0, PT, R0, UR6, PT ;  /* 0x0000000600007c0c */ /* 0x002fe4000bf06070 */
[----:B------:R-:W-:-:S04]  /*0070*/  SHF.R.S32.HI R3, RZ, 0x1f, R0 ;  /* 0x0000001fff037819 */ /* 0x000fc80000011400 */
[----:B------:R-:W-:-:S13]  /*0080*/  ISETP.GE.AND.EX P0, PT, R3, UR7, PT, P0 ;  /* 0x0000000703007c0c */ /* 0x000fda000bf06300 */
[----:B------:R-:W-:Y:S05]  /*0090*/  @P0 EXIT ;  /* 0x000000000000094d */ /* 0x000fea0003800000 */
[----:B------:R-:W0:Y:S01]  /*00a0*/  LDCU.128 UR8, c[0x0][0x380] ;  /* 0x00007000ff0877ac */ /* 0x000e220008000c00 */
[C---:B------:R-:W-:Y:S01]  /*00b0*/  IMAD.SHL.U32 R6, R0.reuse, 0x4, RZ ;  /* 0x0000000400067824 */ /* 0x040fe200078e00ff */
[----:B------:R-:W-:Y:S01]  /*00c0*/  SHF.L.U64.HI R0, R0, 0x2, R3 ;  /* 0x0000000200007819 */ /* 0x000fe20000010203 */
[----:B------:R-:W1:Y:S01]  /*00d0*/  LDCU.64 UR4, c[0x0][0x358] ;  /* 0x00006b00ff0477ac */ /* 0x000e620008000a00 */
[----:B------:R-:W2:Y:S02]  /*00e0*/  LDCU.64 UR6, c[0x0][0x390] ;  /* 0x00007200ff0677ac */ /* 0x000ea40008000a00 */
[C---:B0-----:R-:W-:Y:S02]  /*00f0*/  IADD3 R4, P1, PT, R6.reuse, UR10, RZ ;  /* 0x0000000a06047c10 */ /* 0x041fe4000ff3e0ff */
[----:B------:R-:W-:Y:S02]  /*0100*/  IADD3 R2, P0, PT, R6, UR8, RZ ;  /* 0x0000000806027c10 */ /* 0x000fe4000ff1e0ff */
[----:B------:R-:W-:-:S02]  /*0110*/  IADD3.X R5, PT, PT, R0, UR11, RZ, P1, !PT ;  /* 0x0000000b00057c10 */ /* 0x000fc40008ffe4ff */
[----:B------:R-:W-:-:S04]  /*0120*/  IADD3.X R3, PT, PT, R0, UR9, RZ, P0, !PT ;  /* 0x0000000900037c10 */ /* 0x000fc800087fe4ff */
[----:B-1----:R-:W3:Y:S04]  /*0130*/  LDG.E R5, desc[UR4][R4.64] ;  /* 0x0000000404057981 */ /* 0x002ee8000c1e1900 */
[----:B------:R-:W3:Y:S01]  /*0140*/  LDG.E R2, desc[UR4][R2.64] ;  /* 0x0000000402027981 */ /* 0x000ee2000c1e1900 */
[----:B--2---:R-:W-:-:S04]  /*0150*/  IADD3 R6, P0, PT, R6, UR6, RZ ;  /* 0x0000000606067c10 */ /* 0x004fc8000ff1e0ff */
[----:B------:R-:W-:Y:S01]  /*0160*/  IADD3.X R7, PT, PT, R0, UR7, RZ, P0, !PT ;  /* 0x0000000700077c10 */ /* 0x000fe200087fe4ff */
[----:B---3--:R-:W-:-:S05]  /*0170*/  FADD R9, R2, R5 ;  /* 0x0000000502097221 */ /* 0x008fca0000000000 */
[----:B------:R-:W-:Y:S01]  /*0180*/  STG.E desc[UR4][R6.64], R9 ;  /* 0x0000000906007986 */ /* 0x000fe2000c101904 */
[----:B------:R-:W-:Y:S05]  /*0190*/  EXIT ;  /* 0x000000000000794d */ /* 0x000fea0003800000 */
.L_x_0:
[----:B------:R-:W-:-:S00]  /*01a0*/  BRA `(.L_x_0) ;  /* 0xfffffffc00fc7947 */ /* 0x000fc0000383ffff */
[----:B------:R-:W-:-:S00]  /*01b0*/  NOP ;  /* 0x0000000000007918 */ /* 0x000fc00000000000 */
        /* <DEDUP_REMOVED lines=12> */
.L_x_1:


//--------------------- .nv.shared.reserved.0     --------------------------
	.section	.nv.shared.reserved.0,"aw",@nobits
	.weak		__nv_reservedSMEM_offset_0_alias
	.size		__nv_reservedSMEM_offset_0_alias, 0, 64
	.other		__nv_reservedSMEM_offset_0_alias,@"STO_CUDA_RESERVED_SHARED STV_DEFAULT"
__nv_reservedSMEM_offset_0_alias:
	.zero		0
	.zero		64


//--------------------- .nv.constant0._Z12vecAddKernelPfS_S_l --------------------------
	.section	.nv.constant0._Z12vecAddKernelPfS_S_l,"a",@progbits
	.sectionflags	@""
	.align	4
.nv.constant0._Z12vecAddKernelPfS_S_l:
	.zero		928


//--------------------- SYMBOLS --------------------------

	.type		.nv.reservedSmem.offset0,@object
	.size		.nv.reservedSmem.offset0,0x4
